	.headerflags	@"EF_CUDA_TEXMODE_UNIFIED EF_CUDA_64BIT_ADDRESS EF_CUDA_ACCELERATORS EF_CUDA_SM90 EF_CUDA_VIRTUAL_SM(EF_CUDA_SM90)"
	.elftype	@"ET_EXEC"


//--------------------- .nv.info                  --------------------------
	.section	.nv.info,"",@"SHT_CUDA_INFO"
	.align	4


	//----- nvinfo : EIATTR_REGCOUNT
	.align		4
        /*0000*/ 	.byte	0x04, 0x2f
        /*0002*/ 	.short	(.L_3 - .L_2)
	.align		4
.L_2:
        /*0004*/ 	.word	index@(triton_poi_fused__native_batch_norm_legit_no_training_relu_114)
        /*0008*/ 	.word	0x00000012


	//----- nvinfo : EIATTR_MIN_STACK_SIZE
	.align		4
.L_3:
        /*000c*/ 	.byte	0x04, 0x12
        /*000e*/ 	.short	(.L_5 - .L_4)
	.align		4
.L_4:
        /*0010*/ 	.word	index@(triton_poi_fused__native_batch_norm_legit_no_training_relu_114)
        /*0014*/ 	.word	0x00000000


	//----- nvinfo : EIATTR_FRAME_SIZE
	.align		4
.L_5:
        /*0018*/ 	.byte	0x04, 0x11
        /*001a*/ 	.short	(.L_7 - .L_6)
	.align		4
.L_6:
        /*001c*/ 	.word	index@(triton_poi_fused__native_batch_norm_legit_no_training_relu_114)
        /*0020*/ 	.word	0x00000000


	//----- nvinfo : EIATTR_MIN_STACK_SIZE
	.align		4
.L_7:
        /*0024*/ 	.byte	0x04, 0x12
        /*0026*/ 	.short	(.L_9 - .L_8)
	.align		4
.L_8:
        /*0028*/ 	.word	index@(triton_poi_fused__native_batch_norm_legit_no_training_relu_114)
        /*002c*/ 	.word	0x00000000
.L_9:


//--------------------- .nv.info.triton_poi_fused__native_batch_norm_legit_no_training_relu_114 --------------------------
	.section	.nv.info.triton_poi_fused__native_batch_norm_legit_no_training_relu_114,"",@"SHT_CUDA_INFO"
	.sectionflags	@""
	.align	4


	//----- nvinfo : EIATTR_CUDA_API_VERSION
	.align		4
        /*0000*/ 	.byte	0x04, 0x37
        /*0002*/ 	.short	(.L_11 - .L_10)
.L_10:
        /*0004*/ 	.word	0x0000007c


	//----- nvinfo : EIATTR_KPARAM_INFO
	.align		4
.L_11:
        /*0008*/ 	.byte	0x04, 0x17
        /*000a*/ 	.short	(.L_13 - .L_12)
.L_12:
        /*000c*/ 	.word	0x00000000
        /*0010*/ 	.short	0x0006
        /*0012*/ 	.short	0x0030
        /*0014*/ 	.byte	0x00, 0xf0, 0x11, 0x00


	//----- nvinfo : EIATTR_KPARAM_INFO
	.align		4
.L_13:
        /*0018*/ 	.byte	0x04, 0x17
        /*001a*/ 	.short	(.L_15 - .L_14)
.L_14:
        /*001c*/ 	.word	0x00000000
        /*0020*/ 	.short	0x0005
        /*0022*/ 	.short	0x0028
        /*0024*/ 	.byte	0x00, 0xf4, 0x21, 0x00


	//----- nvinfo : EIATTR_KPARAM_INFO
	.align		4
.L_15:
        /*0028*/ 	.byte	0x04, 0x17
        /*002a*/ 	.short	(.L_17 - .L_16)
.L_16:
        /*002c*/ 	.word	0x00000000
        /*0030*/ 	.short	0x0004
        /*0032*/ 	.short	0x0020
        /*0034*/ 	.byte	0x00, 0xf4, 0x21, 0x00


	//----- nvinfo : EIATTR_KPARAM_INFO
	.align		4
.L_17:
        /*0038*/ 	.byte	0x04, 0x17
        /*003a*/ 	.short	(.L_19 - .L_18)
.L_18:
        /*003c*/ 	.word	0x00000000
        /*0040*/ 	.short	0x0003
        /*0042*/ 	.short	0x0018
        /*0044*/ 	.byte	0x00, 0xf4, 0x21, 0x00


	//----- nvinfo : EIATTR_KPARAM_INFO
	.align		4
.L_19:
        /*0048*/ 	.byte	0x04, 0x17
        /*004a*/ 	.short	(.L_21 - .L_20)
.L_20:
        /*004c*/ 	.word	0x00000000
        /*0050*/ 	.short	0x0002
        /*0052*/ 	.short	0x0010
        /*0054*/ 	.byte	0x00, 0xf4, 0x21, 0x00


	//----- nvinfo : EIATTR_KPARAM_INFO
	.align		4
.L_21:
        /*0058*/ 	.byte	0x04, 0x17
        /*005a*/ 	.short	(.L_23 - .L_22)
.L_22:
        /*005c*/ 	.word	0x00000000
        /*0060*/ 	.short	0x0001
        /*0062*/ 	.short	0x0008
        /*0064*/ 	.byte	0x00, 0xf4, 0x21, 0x00


	//----- nvinfo : EIATTR_KPARAM_INFO
	.align		4
.L_23:
        /*0068*/ 	.byte	0x04, 0x17
        /*006a*/ 	.short	(.L_25 - .L_24)
.L_24:
        /*006c*/ 	.word	0x00000000
        /*0070*/ 	.short	0x0000
        /*0072*/ 	.short	0x0000
        /*0074*/ 	.byte	0x00, 0xf4, 0x21, 0x00


	//----- nvinfo : EIATTR_SPARSE_MMA_MASK
	.align		4
.L_25:
        /*0078*/ 	.byte	0x03, 0x50
        /*007a*/ 	.short	0x0000


	//----- nvinfo : EIATTR_MAXREG_COUNT
	.align		4
        /*007c*/ 	.byte	0x03, 0x1b
        /*007e*/ 	.short	0x00ff


	//----- nvinfo : EIATTR_EXIT_INSTR_OFFSETS
	.align		4
        /*0080*/ 	.byte	0x04, 0x1c
        /*0082*/ 	.short	(.L_27 - .L_26)


	//   ....[0]....
.L_26:
        /*0084*/ 	.word	0x00000330


	//   ....[1]....
        /*0088*/ 	.word	0x00000350


	//----- nvinfo : EIATTR_REQNTID
	.align		4
.L_27:
        /*008c*/ 	.byte	0x04, 0x10
        /*008e*/ 	.short	(.L_29 - .L_28)
.L_28:
        /*0090*/ 	.word	0x00000080
        /*0094*/ 	.word	0x00000001
        /*0098*/ 	.word	0x00000001


	//----- nvinfo : EIATTR_CBANK_PARAM_SIZE
	.align		4
.L_29:
        /*009c*/ 	.byte	0x03, 0x19
        /*009e*/ 	.short	0x0034


	//----- nvinfo : EIATTR_PARAM_CBANK
	.align		4
        /*00a0*/ 	.byte	0x04, 0x0a
        /*00a2*/ 	.short	(.L_31 - .L_30)
	.align		4
.L_30:
        /*00a4*/ 	.word	index@(.nv.constant0.triton_poi_fused__native_batch_norm_legit_no_training_relu_114)
        /*00a8*/ 	.short	0x0210
        /*00aa*/ 	.short	0x0034


	//----- nvinfo : EIATTR_SW_WAR
	.align		4
.L_31:
        /*00ac*/ 	.byte	0x04, 0x36
        /*00ae*/ 	.short	(.L_33 - .L_32)
.L_32:
        /*00b0*/ 	.word	0x00000008
.L_33:


//--------------------- .nv.callgraph             --------------------------
	.section	.nv.callgraph,"",@"SHT_CUDA_CALLGRAPH"
	.align	4
	.sectionentsize	8
	.align		4
        /*0000*/ 	.word	0x00000000
	.align		4
        /*0004*/ 	.word	0xffffffff
	.align		4
        /*0008*/ 	.word	0x00000000
	.align		4
        /*000c*/ 	.word	0xfffffffe
	.align		4
        /*0010*/ 	.word	0x00000000
	.align		4
        /*0014*/ 	.word	0xfffffffd
	.align		4
        /*0018*/ 	.word	0x00000000
	.align		4
        /*001c*/ 	.word	0xfffffffc


//--------------------- .nv.constant4             --------------------------
	.section	.nv.constant4,"a",@progbits
	.align	8
	.align		8
.nv.constant4:
        /*0000*/ 	.dword	_$_str
	.align		8
        /*0008*/ 	.dword	_$_str_$_2


//--------------------- .text.triton_poi_fused__native_batch_norm_legit_no_training_relu_114 --------------------------
	.section	.text.triton_poi_fused__native_batch_norm_legit_no_training_relu_114,"ax",@progbits
	.align	128
        .global         triton_poi_fused__native_batch_norm_legit_no_training_relu_114
        .type           triton_poi_fused__native_batch_norm_legit_no_training_relu_114,@function
        .size           triton_poi_fused__native_batch_norm_legit_no_training_relu_114,(.L_x_1 - triton_poi_fused__native_batch_norm_legit_no_training_relu_114)
        .other          triton_poi_fused__native_batch_norm_legit_no_training_relu_114,@"STO_CUDA_ENTRY STV_DEFAULT"
triton_poi_fused__native_batch_norm_legit_no_training_relu_114:
.text.triton_poi_fused__native_batch_norm_legit_no_training_relu_114:
[----:B------:R-:W0:Y:S01]  /*0000*/  LDC R1, c[0x0][0x28] ;  /* 0x00000a00ff017b82 */ /* 0x000e220000000800 */
[----:B------:R-:W1:Y:S07]  /*0010*/  S2R R0, SR_TID.X ;  /* 0x0000000000007919 */ /* 0x000e6e0000002100 */
[----:B------:R-:W2:Y:S01]  /*0020*/  LDC.64 R8, c[0x0][0x220] ;  /* 0x00008800ff087b82 */ /* 0x000ea20000000a00 */
[----:B------:R-:W-:Y:S01]  /*0030*/  HFMA2.MMA R14, -RZ, RZ, 0, 0 ;  /* 0x00000000ff0e7435 */ /* 0x000fe200000001ff */
[----:B------:R-:W-:Y:S01]  /*0040*/  ULDC.64 UR4, c[0x0][0x208] ;  /* 0x0000820000047ab9 */ /* 0x000fe20000000a00 */
[----:B------:R-:W3:Y:S05]  /*0050*/  S2R R3, SR_CTAID.X ;  /* 0x0000000000037919 */ /* 0x000eea0000002500 */
[----:B------:R-:W4:Y:S08]  /*0060*/  LDC.64 R6, c[0x0][0x218] ;  /* 0x00008600ff067b82 */ /* 0x000f300000000a00 */
[----:B------:R-:W5:Y:S08]  /*0070*/  LDC.64 R10, c[0x0][0x228] ;  /* 0x00008a00ff0a7b82 */ /* 0x000f700000000a00 */
[----:B------:R-:W4:Y:S01]  /*0080*/  LDC.64 R12, c[0x0][0x230] ;  /* 0x00008c00ff0c7b82 */ /* 0x000f220000000a00 */
[----:B-1----:R-:W-:-:S02]  /*0090*/  LOP3.LUT R0, R0, 0x7f, RZ, 0xc0, !PT ;  /* 0x0000007f00007812 */ /* 0x002fc400078ec0ff */
[----:B---3--:R-:W-:Y:S02]  /*00a0*/  SHF.R.S32.HI R2, RZ, 0x18, R3 ;  /* 0x00000018ff027819 */ /* 0x008fe40000011403 */
[----:B------:R-:W-:Y:S02]  /*00b0*/  LEA R0, R3, R0, 0x7 ;  /* 0x0000000003007211 */ /* 0x000fe400078e38ff */
[----:B------:R-:W-:Y:S02]  /*00c0*/  SGXT R3, R2, 0x1 ;  /* 0x000000010203781a */ /* 0x000fe40000000200 */
[----:B------:R-:W-:Y:S02]  /*00d0*/  ISETP.GE.AND P0, PT, R0, 0x4800, PT ;  /* 0x000048000000780c */ /* 0x000fe40003f06270 */
[----:B------:R-:W-:-:S04]  /*00e0*/  LEA.HI R3, R3, R0, RZ, 0x2 ;  /* 0x0000000003037211 */ /* 0x000fc800078f10ff */
[----:B------:R-:W-:-:S05]  /*00f0*/  SHF.R.S32.HI R3, RZ, 0x2, R3 ;  /* 0x00000002ff037819 */ /* 0x000fca0000011403 */
[----:B------:R-:W-:-:S05]  /*0100*/  IMAD.HI R2, R3, 0x38e38e39, RZ ;  /* 0x38e38e3903027827 */ /* 0x000fca00078e02ff */
[----:B------:R-:W-:-:S04]  /*0110*/  SHF.R.U32.HI R5, RZ, 0x1f, R2 ;  /* 0x0000001fff057819 */ /* 0x000fc80000011602 */
[----:B------:R-:W-:Y:S02]  /*0120*/  LEA.HI.SX32 R2, R2, R5, 0x18 ;  /* 0x0000000502027211 */ /* 0x000fe400078fc2ff */
[----:B------:R-:W1:Y:S03]  /*0130*/  LDC.64 R4, c[0x0][0x210] ;  /* 0x00008400ff047b82 */ /* 0x000e660000000a00 */
[----:B------:R-:W-:-:S04]  /*0140*/  IMAD R15, R2, -0x480, R3 ;  /* 0xfffffb80020f7824 */ /* 0x000fc800078e0203 */
[----:B--2---:R-:W-:-:S05]  /*0150*/  IMAD.WIDE R8, R15, 0x4, R8 ;  /* 0x000000040f087825 */ /* 0x004fca00078e0208 */
[----:B------:R5:W2:Y:S01]  /*0160*/  @!P0 LDG.E.EL R14, desc[UR4][R8.64] ;  /* 0x00000004080e8981 */ /* 0x000aa2000c2e1900 */
[----:B------:R-:W-:Y:S01]  /*0170*/  CS2R R2, SRZ ;  /* 0x0000000000027805 */ /* 0x000fe2000001ff00 */
[----:B----4-:R-:W-:-:S05]  /*0180*/  IMAD.WIDE R6, R15, 0x4, R6 ;  /* 0x000000040f067825 */ /* 0x010fca00078e0206 */
[----:B------:R3:W4:Y:S01]  /*0190*/  @!P0 LDG.E.EL R3, desc[UR4][R6.64] ;  /* 0x0000000406038981 */ /* 0x000722000c2e1900 */
[----:B-1----:R-:W-:-:S04]  /*01a0*/  IMAD.WIDE R4, R0, 0x4, R4 ;  /* 0x0000000400047825 */ /* 0x002fc800078e0204 */
[C---:B-----5:R-:W-:Y:S01]  /*01b0*/  IMAD.WIDE R8, R15.reuse, 0x4, R10 ;  /* 0x000000040f087825 */ /* 0x060fe200078e020a */
[----:B------:R1:W4:Y:S03]  /*01c0*/  @!P0 LDG.E R2, desc[UR4][R4.64] ;  /* 0x0000000404028981 */ /* 0x000326000c1e1900 */
[----:B0-----:R-:W-:Y:S01]  /*01d0*/  IMAD.WIDE R10, R15, 0x4, R12 ;  /* 0x000000040f0a7825 */ /* 0x001fe200078e020c */
[----:B------:R-:W-:-:S06]  /*01e0*/  CS2R R12, SRZ ;  /* 0x00000000000c7805 */ /* 0x000fcc000001ff00 */
[----:B------:R-:W5:Y:S01]  /*01f0*/  @!P0 LDG.E.EL R12, desc[UR4][R8.64] ;  /* 0x00000004080c8981 */ /* 0x000f62000c2e1900 */
[----:B---3--:R-:W-:Y:S01]  /*0200*/  MOV R6, 0x3e800000 ;  /* 0x3e80000000067802 */ /* 0x008fe20000000f00 */
[----:B-1----:R-:W0:Y:S02]  /*0210*/  LDC.64 R4, c[0x0][0x238] ;  /* 0x00008e00ff047b82 */ /* 0x002e240000000a00 */
[----:B------:R-:W5:Y:S01]  /*0220*/  @!P0 LDG.E.EL R13, desc[UR4][R10.64] ;  /* 0x000000040a0d8981 */ /* 0x000f62000c2e1900 */
[----:B--2---:R-:W-:-:S04]  /*0230*/  FADD R14, R14, 9.9999997473787516356e-06 ;  /* 0x3727c5ac0e0e7421 */ /* 0x004fc80000000000 */
[----:B------:R-:W1:Y:S02]  /*0240*/  MUFU.SQRT R15, R14 ;  /* 0x0000000e000f7308 */ /* 0x000e640000002000 */
[C---:B-1----:R-:W-:Y:S02]  /*0250*/  FSETP.GT.AND P1, PT, R15.reuse, 8.50705917302346158658e+37, PT ;  /* 0x7e8000000f00780b */ /* 0x042fe40003f24000 */
[----:B------:R-:W-:-:S11]  /*0260*/  FSETP.GEU.AND P2, PT, R15, 1.175494350822287508e-38, PT ;  /* 0x008000000f00780b */ /* 0x000fd60003f4e000 */
[----:B------:R-:W-:-:S04]  /*0270*/  @P1 FMUL R15, R15, 0.25 ;  /* 0x3e8000000f0f1820 */ /* 0x000fc80000400000 */
[----:B------:R-:W-:-:S06]  /*0280*/  @!P2 FMUL R15, R15, 16777216 ;  /* 0x4b8000000f0fa820 */ /* 0x000fcc0000400000 */
[----:B------:R-:W1:Y:S01]  /*0290*/  MUFU.RCP R15, R15 ;  /* 0x0000000f000f7308 */ /* 0x000e620000001000 */
[----:B------:R-:W-:Y:S01]  /*02a0*/  FSEL R6, R6, 1, P1 ;  /* 0x3f80000006067808 */ /* 0x000fe20000800000 */
[----:B----4-:R-:W-:-:S04]  /*02b0*/  FADD R2, -R3, R2 ;  /* 0x0000000203027221 */ /* 0x010fc80000000100 */
[----:B------:R-:W-:-:S04]  /*02c0*/  @!P2 FMUL R6, R6, 16777216 ;  /* 0x4b8000000606a820 */ /* 0x000fc80000400000 */
[----:B-1----:R-:W-:-:S04]  /*02d0*/  FMUL R3, R15, R6 ;  /* 0x000000060f037220 */ /* 0x002fc80000400000 */
[----:B------:R-:W-:-:S04]  /*02e0*/  FMUL R2, R2, R3 ;  /* 0x0000000302027220 */ /* 0x000fc80000400000 */
[----:B-----5:R-:W-:Y:S01]  /*02f0*/  FFMA R12, R2, R12, R13 ;  /* 0x0000000c020c7223 */ /* 0x020fe2000000000d */
[----:B0-----:R-:W-:-:S04]  /*0300*/  IMAD.WIDE R2, R0, 0x4, R4 ;  /* 0x0000000400027825 */ /* 0x001fc800078e0204 */
[----:B------:R-:W-:-:S04]  /*0310*/  FSETP.GEU.AND P1, PT, R12, RZ, PT ;  /* 0x000000ff0c00720b */ /* 0x000fc80003f2e000 */
[----:B------:R-:W-:Y:S01]  /*0320*/  FSEL R5, R12, RZ, P1 ;  /* 0x000000ff0c057208 */ /* 0x000fe20000800000 */
[----:B------:R-:W-:Y:S08]  /*0330*/  @P0 EXIT ;  /* 0x000000000000094d */ /* 0x000ff00003800000 */
[----:B------:R-:W-:Y:S01]  /*0340*/  STG.E desc[UR4][R2.64], R5 ;  /* 0x0000000502007986 */ /* 0x000fe2000c101904 */
[----:B------:R-:W-:Y:S05]  /*0350*/  EXIT ;  /* 0x000000000000794d */ /* 0x000fea0003800000 */
.L_x_0:
[----:B------:R-:W-:-:S00]  /*0360*/  BRA `(.L_x_0) ;  /* 0xfffffffc00fc7947 */ /* 0x000fc0000383ffff */
[----:B------:R-:W-:-:S00]  /*0370*/  NOP ;  /* 0x0000000000007918 */ /* 0x000fc00000000000 */
        /* <DEDUP_REMOVED lines=8> */
.L_x_1:


//--------------------- .nv.global.init           --------------------------
	.section	.nv.global.init,"aw",@progbits
.nv.global.init:
	.type		_$_str,@object
	.size		_$_str,(_$_str_$_2 - _$_str)
_$_str:
        /*0000*/ 	.byte	0x5f, 0x5f, 0x43, 0x55, 0x44, 0x41, 0x5f, 0x46, 0x54, 0x5a, 0x00
	.type		_$_str_$_2,@object
	.size		_$_str_$_2,(.L_1 - _$_str_$_2)
_$_str_$_2:
        /*000b*/ 	.byte	0x5f, 0x5f, 0x43, 0x55, 0x44, 0x41, 0x5f, 0x50, 0x52, 0x45, 0x43, 0x5f, 0x53, 0x51, 0x52, 0x54
        /*001b*/ 	.byte	0x00
.L_1:


//--------------------- .nv.constant0.triton_poi_fused__native_batch_norm_legit_no_training_relu_114 --------------------------
	.section	.nv.constant0.triton_poi_fused__native_batch_norm_legit_no_training_relu_114,"a",@progbits
	.sectionflags	@""
	.align	4
.nv.constant0.triton_poi_fused__native_batch_norm_legit_no_training_relu_114:
	.zero		580
